//
// Generated by NVIDIA NVVM Compiler
//
// Compiler Build ID: CL-36424714
// Cuda compilation tools, release 13.0, V13.0.88
// Based on NVVM 20.0.0
//

.version 9.0
.target sm_100
.address_size 64

	// .globl	_Z15elu_kernel_fp32PfPKfi
.extern .shared .align 16 .b8 smem[];

.visible .entry _Z15elu_kernel_fp32PfPKfi(
	.param .u64 .ptr .align 1 _Z15elu_kernel_fp32PfPKfi_param_0,
	.param .u64 .ptr .align 1 _Z15elu_kernel_fp32PfPKfi_param_1,
	.param .u32 _Z15elu_kernel_fp32PfPKfi_param_2
)
{
	.reg .pred 	%p<2>;
	.reg .b32 	%r<9>;
	.reg .b32 	%f<9>;
	.reg .b64 	%rd<12>;

	ld.param.u64 	%rd1, [_Z15elu_kernel_fp32PfPKfi_param_0];
	ld.param.u64 	%rd2, [_Z15elu_kernel_fp32PfPKfi_param_1];
	cvta.to.global.u64 	%rd3, %rd2;
	mov.u32 	%r4, %ntid.x;
	mov.u32 	%r5, %ctaid.x;
	mul.lo.s32 	%r1, %r4, %r5;
	cvt.u64.u32 	%rd4, %r1;
	mov.u32 	%r2, %tid.x;
	cvt.u64.u32 	%rd5, %r2;
	add.s64 	%rd6, %rd4, %rd5;
	shl.b64 	%rd7, %rd6, 2;
	add.s64 	%rd8, %rd3, %rd7;
	ld.global.f32 	%f4, [%rd8];
	shl.b32 	%r6, %r2, 2;
	mov.u32 	%r7, smem;
	add.s32 	%r3, %r7, %r6;
	st.shared.f32 	[%r3], %f4;
	barrier.sync 	0;
	ld.shared.f32 	%f8, [%r3];
	setp.gt.f32 	%p1, %f8, 0f00000000;
	@%p1 bra 	$L__BB0_2;
	mul.f32 	%f5, %f8, 0f3FB8AA3B;
	ex2.approx.f32 	%f6, %f5;
	add.f32 	%f8, %f6, 0fBF800000;
$L__BB0_2:
	cvta.to.global.u64 	%rd9, %rd1;
	st.shared.f32 	[%r3], %f8;
	barrier.sync 	0;
	ld.shared.f32 	%f7, [%r3];
	add.s32 	%r8, %r1, %r2;
	mul.wide.u32 	%rd10, %r8, 4;
	add.s64 	%rd11, %rd9, %rd10;
	st.global.f32 	[%rd11], %f7;
	ret;

}


// ===== COMPILED SASS (sm_100) =====

	.target	sm_100

	.elftype	@"ET_EXEC"


//--------------------- .note.nv.tkinfo           --------------------------
	.section	.note.nv.tkinfo,"",@"SHT_NOTE"
	.sectionflags	@"SHF_NOTE_NV_TKINFO"
	.tkinfo
        /*0018*/ 	.word	0x00000002
        /*0030*/ 	.string	""
        /*0030*/ 	.string	"ptxas"
        /*0030*/ 	.string	"Cuda compilation tools, release 13.0, V13.0.88"
        /*0030*/ 	.string	"Build cuda_13.0.r13.0/compiler.36424714_0"
        /*0030*/ 	.string	"-arch sm_100 -m 64 "



//--------------------- .note.nv.cuinfo           --------------------------
	.section	.note.nv.cuinfo,"",@"SHT_NOTE"
	.sectionflags	@"SHF_NOTE_NV_CUINFO"
        /*0018*/ 	.short	0x0002
        /*001a*/ 	.short	0x0064
        /*001c*/ 	.short	0x0082
	.zero		2


//--------------------- .nv.info                  --------------------------
	.section	.nv.info,"",@"SHT_CUDA_INFO"
	.align	4


	//----- nvinfo : EIATTR_REGCOUNT
	.align		4
        /*0000*/ 	.byte	0x04, 0x2f
        /*0002*/ 	.short	(.L_1 - .L_0)
	.align		4
.L_0:
        /*0004*/ 	.word	index@(_Z15elu_kernel_fp32PfPKfi)
        /*0008*/ 	.word	0x0000000c


	//----- nvinfo : EIATTR_FRAME_SIZE
	.align		4
.L_1:
        /*000c*/ 	.byte	0x04, 0x11
        /*000e*/ 	.short	(.L_3 - .L_2)
	.align		4
.L_2:
        /*0010*/ 	.word	index@(_Z15elu_kernel_fp32PfPKfi)
        /*0014*/ 	.word	0x00000000


	//----- nvinfo : EIATTR_MIN_STACK_SIZE
	.align		4
.L_3:
        /*0018*/ 	.byte	0x04, 0x12
        /*001a*/ 	.short	(.L_5 - .L_4)
	.align		4
.L_4:
        /*001c*/ 	.word	index@(_Z15elu_kernel_fp32PfPKfi)
        /*0020*/ 	.word	0x00000000
.L_5:


//--------------------- .nv.compat                --------------------------
	.section	.nv.compat,"",@"SHT_CUDA_COMPAT_INFO"
	.align	4
        /*0000*/ 	.byte	0x02, 0x09, 0x00, 0x00, 0x02, 0x02, 0x01, 0x00, 0x02, 0x05, 0x05, 0x00, 0x03, 0x07, 0x01, 0x01
        /*0010*/ 	.byte	0x02, 0x03, 0x00, 0x00, 0x02, 0x06, 0x01, 0x00, 0x04, 0x0b, 0x08, 0x00, 0x01, 0x00, 0x00, 0x00
        /*0020*/ 	.byte	0x00, 0x00, 0x00, 0x00


//--------------------- .nv.info._Z15elu_kernel_fp32PfPKfi --------------------------
	.section	.nv.info._Z15elu_kernel_fp32PfPKfi,"",@"SHT_CUDA_INFO"
	.sectionflags	@""
	.align	4


	//----- nvinfo : EIATTR_CUDA_API_VERSION
	.align		4
        /*0000*/ 	.byte	0x04, 0x37
        /*0002*/ 	.short	(.L_7 - .L_6)
.L_6:
        /*0004*/ 	.word	0x00000082


	//----- nvinfo : EIATTR_KPARAM_INFO
	.align		4
.L_7:
        /*0008*/ 	.byte	0x04, 0x17
        /*000a*/ 	.short	(.L_9 - .L_8)
.L_8:
        /*000c*/ 	.word	0x00000000
        /*0010*/ 	.short	0x0002
        /*0012*/ 	.short	0x0010
        /*0014*/ 	.byte	0x00, 0xf0, 0x11, 0x00


	//----- nvinfo : EIATTR_KPARAM_INFO
	.align		4
.L_9:
        /*0018*/ 	.byte	0x04, 0x17
        /*001a*/ 	.short	(.L_11 - .L_10)
.L_10:
        /*001c*/ 	.word	0x00000000
        /*0020*/ 	.short	0x0001
        /*0022*/ 	.short	0x0008
        /*0024*/ 	.byte	0x00, 0xf5, 0x21, 0x00


	//----- nvinfo : EIATTR_KPARAM_INFO
	.align		4
.L_11:
        /*0028*/ 	.byte	0x04, 0x17
        /*002a*/ 	.short	(.L_13 - .L_12)
.L_12:
        /*002c*/ 	.word	0x00000000
        /*0030*/ 	.short	0x0000
        /*0032*/ 	.short	0x0000
        /*0034*/ 	.byte	0x00, 0xf5, 0x21, 0x00


	//----- nvinfo : EIATTR_SPARSE_MMA_MASK
	.align		4
.L_13:
        /*0038*/ 	.byte	0x03, 0x50
        /*003a*/ 	.short	0x0000


	//----- nvinfo : EIATTR_MAXREG_COUNT
	.align		4
        /*003c*/ 	.byte	0x03, 0x1b
        /*003e*/ 	.short	0x00ff


	//----- nvinfo : EIATTR_NUM_BARRIERS
	.align		4
        /*0040*/ 	.byte	0x02, 0x4c
        /*0042*/ 	.byte	0x01
	.zero		1


	//----- nvinfo : EIATTR_MERCURY_ISA_VERSION
	.align		4
        /*0044*/ 	.byte	0x03, 0x5f
        /*0046*/ 	.short	0x0101


	//----- nvinfo : EIATTR_COOP_GROUP_MASK_REGIDS
	.align		4
        /*0048*/ 	.byte	0x04, 0x29
        /*004a*/ 	.short	(.L_15 - .L_14)


	//   ....[0]....
.L_14:
        /*004c*/ 	.word	0xffffffff


	//   ....[1]....
        /*0050*/ 	.word	0xffffffff


	//----- nvinfo : EIATTR_COOP_GROUP_INSTR_OFFSETS
	.align		4
.L_15:
        /*0054*/ 	.byte	0x04, 0x28
        /*0056*/ 	.short	(.L_17 - .L_16)


	//   ....[0]....
.L_16:
        /*0058*/ 	.word	0x00000130


	//   ....[1]....
        /*005c*/ 	.word	0x000001f0


	//----- nvinfo : EIATTR_VRC_CTA_INIT_COUNT
	.align		4
.L_17:
        /*0060*/ 	.byte	0x02, 0x4a
	.zero		1
	.zero		1


	//----- nvinfo : EIATTR_EXIT_INSTR_OFFSETS
	.align		4
        /*0064*/ 	.byte	0x04, 0x1c
        /*0066*/ 	.short	(.L_19 - .L_18)


	//   ....[0]....
.L_18:
        /*0068*/ 	.word	0x00000230


	//----- nvinfo : EIATTR_CBANK_PARAM_SIZE
	.align		4
.L_19:
        /*006c*/ 	.byte	0x03, 0x19
        /*006e*/ 	.short	0x0014


	//----- nvinfo : EIATTR_PARAM_CBANK
	.align		4
        /*0070*/ 	.byte	0x04, 0x0a
        /*0072*/ 	.short	(.L_21 - .L_20)
	.align		4
.L_20:
        /*0074*/ 	.word	index@(.nv.constant0._Z15elu_kernel_fp32PfPKfi)
        /*0078*/ 	.short	0x0380
        /*007a*/ 	.short	0x0014


	//----- nvinfo : EIATTR_SW_WAR
	.align		4
.L_21:
        /*007c*/ 	.byte	0x04, 0x36
        /*007e*/ 	.short	(.L_23 - .L_22)
.L_22:
        /*0080*/ 	.word	0x00000008
.L_23:


//--------------------- .nv.callgraph             --------------------------
	.section	.nv.callgraph,"",@"SHT_CUDA_CALLGRAPH"
	.align	4
	.sectionentsize	8
	.align		4
        /*0000*/ 	.word	0x00000000
	.align		4
        /*0004*/ 	.word	0xffffffff
	.align		4
        /*0008*/ 	.word	0x00000000
	.align		4
        /*000c*/ 	.word	0xfffffffe
	.align		4
        /*0010*/ 	.word	0x00000000
	.align		4
        /*0014*/ 	.word	0xfffffffd
	.align		4
        /*0018*/ 	.word	0x00000000
	.align		4
        /*001c*/ 	.word	0xfffffffc


//--------------------- .text._Z15elu_kernel_fp32PfPKfi --------------------------
	.section	.text._Z15elu_kernel_fp32PfPKfi,"ax",@progbits
	.align	128
        .global         _Z15elu_kernel_fp32PfPKfi
        .type           _Z15elu_kernel_fp32PfPKfi,@function
        .size           _Z15elu_kernel_fp32PfPKfi,(.L_x_1 - _Z15elu_kernel_fp32PfPKfi)
        .other          _Z15elu_kernel_fp32PfPKfi,@"STO_CUDA_ENTRY STV_DEFAULT"
_Z15elu_kernel_fp32PfPKfi:
.text._Z15elu_kernel_fp32PfPKfi:
[----:B------:R-:W-:Y:S01]  /*0000*/  LDC R1, c[0x0][0x37c] ;  /* 0x0000df00ff017b82 */ /* 0x000fe20000000800 */
[----:B------:R-:W0:Y:S07]  /*0010*/  S2R R9, SR_TID.X ;  /* 0x0000000000097919 */ /* 0x000e2e0000002100 */
[----:B------:R-:W1:Y:S01]  /*0020*/  S2UR UR5, SR_CTAID.X ;  /* 0x00000000000579c3 */ /* 0x000e620000002500 */
[----:B------:R-:W1:Y:S01]  /*0030*/  LDCU UR4, c[0x0][0x360] ;  /* 0x00006c00ff0477ac */ /* 0x000e620008000800 */
[----:B------:R-:W2:Y:S01]  /*0040*/  LDCU.64 UR6, c[0x0][0x388] ;  /* 0x00007100ff0677ac */ /* 0x000ea20008000a00 */
[----:B------:R-:W3:Y:S01]  /*0050*/  LDCU.64 UR8, c[0x0][0x358] ;  /* 0x00006b00ff0877ac */ /* 0x000ee20008000a00 */
[----:B-1----:R-:W-:-:S06]  /*0060*/  UIMAD UR4, UR4, UR5, URZ ;  /* 0x00000005040472a4 */ /* 0x002fcc000f8e02ff */
[----:B0-----:R-:W-:-:S05]  /*0070*/  IADD3 R0, P0, PT, R9, UR4, RZ ;  /* 0x0000000409007c10 */ /* 0x001fca000ff1e0ff */
[----:B------:R-:W-:Y:S01]  /*0080*/  IMAD.X R3, RZ, RZ, RZ, P0 ;  /* 0x000000ffff037224 */ /* 0x000fe200000e06ff */
[----:B--2---:R-:W-:-:S04]  /*0090*/  LEA R2, P0, R0, UR6, 0x2 ;  /* 0x0000000600027c11 */ /* 0x004fc8000f8010ff */
[----:B------:R-:W-:-:S05]  /*00a0*/  LEA.HI.X R3, R0, UR7, R3, 0x2, P0 ;  /* 0x0000000700037c11 */ /* 0x000fca00080f1403 */
[----:B---3--:R-:W2:Y:S01]  /*00b0*/  LDG.E R2, desc[UR8][R2.64] ;  /* 0x0000000802027981 */ /* 0x008ea2000c1e1900 */
[----:B------:R-:W0:Y:S01]  /*00c0*/  S2UR UR6, SR_CgaCtaId ;  /* 0x00000000000679c3 */ /* 0x000e220000008800 */
[----:B------:R-:W-:Y:S01]  /*00d0*/  UMOV UR5, 0x400 ;  /* 0x0000040000057882 */ /* 0x000fe20000000000 */
[----:B------:R-:W-:Y:S01]  /*00e0*/  PLOP3.LUT P0, PT, PT, PT, PT, 0x80, 0x8 ;  /* 0x000000000008781c */ /* 0x000fe20003f0f070 */
[----:B0-----:R-:W-:-:S06]  /*00f0*/  ULEA UR5, UR6, UR5, 0x18 ;  /* 0x0000000506057291 */ /* 0x001fcc000f8ec0ff */
[C---:B------:R-:W-:Y:S01]  /*0100*/  LEA R5, R9.reuse, UR5, 0x2 ;  /* 0x0000000509057c11 */ /* 0x040fe2000f8e10ff */
[----:B------:R-:W-:-:S04]  /*0110*/  VIADD R9, R9, UR4 ;  /* 0x0000000409097c36 */ /* 0x000fc80008000000 */
[----:B--2---:R-:W-:Y:S01]  /*0120*/  STS [R5], R2 ;  /* 0x0000000205007388 */ /* 0x004fe20000000800 */
[----:B------:R-:W-:Y:S06]  /*0130*/  BAR.SYNC.DEFER_BLOCKING 0x0 ;  /* 0x0000000000007b1d */ /* 0x000fec0000010000 */
[----:B------:R-:W0:Y:S02]  /*0140*/  LDS R0, [R5] ;  /* 0x0000000005007984 */ /* 0x000e240000000800 */
[----:B0-----:R-:W-:-:S13]  /*0150*/  FSETP.GT.AND P1, PT, R0, RZ, PT ;  /* 0x000000ff0000720b */ /* 0x001fda0003f24000 */
[----:B------:R-:W-:-:S05]  /*0160*/  @!P1 FMUL R4, R0, 1.4426950216293334961 ;  /* 0x3fb8aa3b00049820 */ /* 0x000fca0000400000 */
[----:B------:R-:W-:-:S04]  /*0170*/  @!P1 FSETP.GEU.AND P2, PT, R4, -126, PT ;  /* 0xc2fc00000400980b */ /* 0x000fc80003f4e000 */
[----:B------:R-:W-:-:S13]  /*0180*/  @!P1 PLOP3.LUT P0, PT, P2, PT, PT, 0x80, 0x8 ;  /* 0x000000000008981c */ /* 0x000fda000170f070 */
[----:B------:R-:W-:-:S04]  /*0190*/  @!P0 FMUL R4, R4, 0.5 ;  /* 0x3f00000004048820 */ /* 0x000fc80000400000 */
[----:B------:R-:W0:Y:S02]  /*01a0*/  @!P1 MUFU.EX2 R3, R4 ;  /* 0x0000000400039308 */ /* 0x000e240000000800 */
[----:B0-----:R-:W-:-:S04]  /*01b0*/  @!P0 FMUL R3, R3, R3 ;  /* 0x0000000303038220 */ /* 0x001fc80000400000 */
[----:B------:R-:W-:Y:S02]  /*01c0*/  @!P1 FADD R0, R3, -1 ;  /* 0xbf80000003009421 */ /* 0x000fe40000000000 */
[----:B------:R-:W0:Y:S03]  /*01d0*/  LDC.64 R2, c[0x0][0x380] ;  /* 0x0000e000ff027b82 */ /* 0x000e260000000a00 */
[----:B------:R-:W-:Y:S05]  /*01e0*/  STS [R5], R0 ;  /* 0x0000000005007388 */ /* 0x000fea0000000800 */
[----:B------:R-:W-:Y:S06]  /*01f0*/  BAR.SYNC.DEFER_BLOCKING 0x0 ;  /* 0x0000000000007b1d */ /* 0x000fec0000010000 */
[----:B------:R-:W1:Y:S01]  /*0200*/  LDS R7, [R5] ;  /* 0x0000000005077984 */ /* 0x000e620000000800 */
[----:B0-----:R-:W-:-:S05]  /*0210*/  IMAD.WIDE.U32 R2, R9, 0x4, R2 ;  /* 0x0000000409027825 */ /* 0x001fca00078e0002 */
[----:B-1----:R-:W-:Y:S01]  /*0220*/  STG.E desc[UR8][R2.64], R7 ;  /* 0x0000000702007986 */ /* 0x002fe2000c101908 */
[----:B------:R-:W-:Y:S05]  /*0230*/  EXIT ;  /* 0x000000000000794d */ /* 0x000fea0003800000 */
.L_x_0:
[----:B------:R-:W-:-:S00]  /*0240*/  BRA `(.L_x_0) ;  /* 0xfffffffc00fc7947 */ /* 0x000fc0000383ffff */
[----:B------:R-:W-:-:S00]  /*0250*/  NOP ;  /* 0x0000000000007918 */ /* 0x000fc00000000000 */
        /* <DEDUP_REMOVED lines=10> */
.L_x_1:


//--------------------- .nv.shared._Z15elu_kernel_fp32PfPKfi --------------------------
	.section	.nv.shared._Z15elu_kernel_fp32PfPKfi,"aw",@nobits
	.sectionflags	@""
	.align	16
	.zero		1024


//--------------------- .nv.shared.reserved.0     --------------------------
	.section	.nv.shared.reserved.0,"aw",@nobits
	.weak		__nv_reservedSMEM_offset_0_alias
	.size		__nv_reservedSMEM_offset_0_alias, 0, 64
	.other		__nv_reservedSMEM_offset_0_alias,@"STO_CUDA_RESERVED_SHARED STV_DEFAULT"
__nv_reservedSMEM_offset_0_alias:
	.zero		0
	.zero		64


//--------------------- .nv.constant0._Z15elu_kernel_fp32PfPKfi --------------------------
	.section	.nv.constant0._Z15elu_kernel_fp32PfPKfi,"a",@progbits
	.sectionflags	@""
	.align	4
.nv.constant0._Z15elu_kernel_fp32PfPKfi:
	.zero		916


//--------------------- SYMBOLS --------------------------

	.type		.nv.reservedSmem.offset0,@object
	.size		.nv.reservedSmem.offset0,0x4
	.type		.nv.reservedSmem.cap,@object
	.size		.nv.reservedSmem.cap,0x4
